//
// Generated by NVIDIA NVVM Compiler
//
// Compiler Build ID: CL-36424714
// Cuda compilation tools, release 13.0, V13.0.88
// Based on NVVM 20.0.0
//

.version 9.0
.target sm_100
.address_size 64

	// .globl	_Z14matrixMultiplyPPiiiS0_iiS0_

.visible .entry _Z14matrixMultiplyPPiiiS0_iiS0_(
	.param .u64 .ptr .align 1 _Z14matrixMultiplyPPiiiS0_iiS0__param_0,
	.param .u32 _Z14matrixMultiplyPPiiiS0_iiS0__param_1,
	.param .u32 _Z14matrixMultiplyPPiiiS0_iiS0__param_2,
	.param .u64 .ptr .align 1 _Z14matrixMultiplyPPiiiS0_iiS0__param_3,
	.param .u32 _Z14matrixMultiplyPPiiiS0_iiS0__param_4,
	.param .u32 _Z14matrixMultiplyPPiiiS0_iiS0__param_5,
	.param .u64 .ptr .align 1 _Z14matrixMultiplyPPiiiS0_iiS0__param_6
)
{
	.reg .b32 	%r<12>;
	.reg .b64 	%rd<21>;

	ld.param.u64 	%rd1, [_Z14matrixMultiplyPPiiiS0_iiS0__param_0];
	ld.param.u64 	%rd2, [_Z14matrixMultiplyPPiiiS0_iiS0__param_3];
	ld.param.u64 	%rd3, [_Z14matrixMultiplyPPiiiS0_iiS0__param_6];
	cvta.to.global.u64 	%rd4, %rd3;
	cvta.to.global.u64 	%rd5, %rd2;
	cvta.to.global.u64 	%rd6, %rd1;
	mov.u32 	%r1, %ctaid.x;
	mov.u32 	%r2, %ntid.x;
	mov.u32 	%r3, %tid.x;
	mad.lo.s32 	%r4, %r1, %r2, %r3;
	mov.u32 	%r5, %ctaid.y;
	mov.u32 	%r6, %ntid.y;
	mov.u32 	%r7, %tid.y;
	mad.lo.s32 	%r8, %r5, %r6, %r7;
	mul.wide.s32 	%rd7, %r4, 8;
	add.s64 	%rd8, %rd6, %rd7;
	ld.global.u64 	%rd9, [%rd8];
	cvta.to.global.u64 	%rd10, %rd9;
	mul.wide.u32 	%rd11, %r8, 4;
	add.s64 	%rd12, %rd10, %rd11;
	ld.global.u32 	%r9, [%rd12];
	add.s64 	%rd13, %rd5, %rd7;
	ld.global.u64 	%rd14, [%rd13];
	cvta.to.global.u64 	%rd15, %rd14;
	add.s64 	%rd16, %rd15, %rd11;
	ld.global.u32 	%r10, [%rd16];
	add.s32 	%r11, %r10, %r9;
	add.s64 	%rd17, %rd4, %rd7;
	ld.global.u64 	%rd18, [%rd17];
	cvta.to.global.u64 	%rd19, %rd18;
	add.s64 	%rd20, %rd19, %rd11;
	st.global.u32 	[%rd20], %r11;
	ret;

}


// ===== COMPILED SASS (sm_100) =====

	.target	sm_100

	.elftype	@"ET_EXEC"


//--------------------- .note.nv.tkinfo           --------------------------
	.section	.note.nv.tkinfo,"",@"SHT_NOTE"
	.sectionflags	@"SHF_NOTE_NV_TKINFO"
	.tkinfo
        /*0018*/ 	.word	0x00000002
        /*0030*/ 	.string	""
        /*0030*/ 	.string	"ptxas"
        /*0030*/ 	.string	"Cuda compilation tools, release 13.0, V13.0.88"
        /*0030*/ 	.string	"Build cuda_13.0.r13.0/compiler.36424714_0"
        /*0030*/ 	.string	"-arch sm_100 -m 64 "



//--------------------- .note.nv.cuinfo           --------------------------
	.section	.note.nv.cuinfo,"",@"SHT_NOTE"
	.sectionflags	@"SHF_NOTE_NV_CUINFO"
        /*0018*/ 	.short	0x0002
        /*001a*/ 	.short	0x0064
        /*001c*/ 	.short	0x0082
	.zero		2


//--------------------- .nv.info                  --------------------------
	.section	.nv.info,"",@"SHT_CUDA_INFO"
	.align	4


	//----- nvinfo : EIATTR_REGCOUNT
	.align		4
        /*0000*/ 	.byte	0x04, 0x2f
        /*0002*/ 	.short	(.L_1 - .L_0)
	.align		4
.L_0:
        /*0004*/ 	.word	index@(_Z14matrixMultiplyPPiiiS0_iiS0_)
        /*0008*/ 	.word	0x00000010


	//----- nvinfo : EIATTR_FRAME_SIZE
	.align		4
.L_1:
        /*000c*/ 	.byte	0x04, 0x11
        /*000e*/ 	.short	(.L_3 - .L_2)
	.align		4
.L_2:
        /*0010*/ 	.word	index@(_Z14matrixMultiplyPPiiiS0_iiS0_)
        /*0014*/ 	.word	0x00000000


	//----- nvinfo : EIATTR_MIN_STACK_SIZE
	.align		4
.L_3:
        /*0018*/ 	.byte	0x04, 0x12
        /*001a*/ 	.short	(.L_5 - .L_4)
	.align		4
.L_4:
        /*001c*/ 	.word	index@(_Z14matrixMultiplyPPiiiS0_iiS0_)
        /*0020*/ 	.word	0x00000000
.L_5:


//--------------------- .nv.compat                --------------------------
	.section	.nv.compat,"",@"SHT_CUDA_COMPAT_INFO"
	.align	4
        /*0000*/ 	.byte	0x02, 0x09, 0x00, 0x00, 0x02, 0x02, 0x01, 0x00, 0x02, 0x05, 0x05, 0x00, 0x03, 0x07, 0x01, 0x01
        /*0010*/ 	.byte	0x02, 0x03, 0x00, 0x00, 0x02, 0x06, 0x01, 0x00, 0x04, 0x0b, 0x08, 0x00, 0x09, 0x00, 0x00, 0x00
        /*0020*/ 	.byte	0x00, 0x00, 0x00, 0x00


//--------------------- .nv.info._Z14matrixMultiplyPPiiiS0_iiS0_ --------------------------
	.section	.nv.info._Z14matrixMultiplyPPiiiS0_iiS0_,"",@"SHT_CUDA_INFO"
	.sectionflags	@""
	.align	4


	//----- nvinfo : EIATTR_CUDA_API_VERSION
	.align		4
        /*0000*/ 	.byte	0x04, 0x37
        /*0002*/ 	.short	(.L_7 - .L_6)
.L_6:
        /*0004*/ 	.word	0x00000082


	//----- nvinfo : EIATTR_KPARAM_INFO
	.align		4
.L_7:
        /*0008*/ 	.byte	0x04, 0x17
        /*000a*/ 	.short	(.L_9 - .L_8)
.L_8:
        /*000c*/ 	.word	0x00000000
        /*0010*/ 	.short	0x0006
        /*0012*/ 	.short	0x0020
        /*0014*/ 	.byte	0x00, 0xf5, 0x21, 0x00


	//----- nvinfo : EIATTR_KPARAM_INFO
	.align		4
.L_9:
        /*0018*/ 	.byte	0x04, 0x17
        /*001a*/ 	.short	(.L_11 - .L_10)
.L_10:
        /*001c*/ 	.word	0x00000000
        /*0020*/ 	.short	0x0005
        /*0022*/ 	.short	0x001c
        /*0024*/ 	.byte	0x00, 0xf0, 0x11, 0x00


	//----- nvinfo : EIATTR_KPARAM_INFO
	.align		4
.L_11:
        /*0028*/ 	.byte	0x04, 0x17
        /*002a*/ 	.short	(.L_13 - .L_12)
.L_12:
        /*002c*/ 	.word	0x00000000
        /*0030*/ 	.short	0x0004
        /*0032*/ 	.short	0x0018
        /*0034*/ 	.byte	0x00, 0xf0, 0x11, 0x00


	//----- nvinfo : EIATTR_KPARAM_INFO
	.align		4
.L_13:
        /*0038*/ 	.byte	0x04, 0x17
        /*003a*/ 	.short	(.L_15 - .L_14)
.L_14:
        /*003c*/ 	.word	0x00000000
        /*0040*/ 	.short	0x0003
        /*0042*/ 	.short	0x0010
        /*0044*/ 	.byte	0x00, 0xf5, 0x21, 0x00


	//----- nvinfo : EIATTR_KPARAM_INFO
	.align		4
.L_15:
        /*0048*/ 	.byte	0x04, 0x17
        /*004a*/ 	.short	(.L_17 - .L_16)
.L_16:
        /*004c*/ 	.word	0x00000000
        /*0050*/ 	.short	0x0002
        /*0052*/ 	.short	0x000c
        /*0054*/ 	.byte	0x00, 0xf0, 0x11, 0x00


	//----- nvinfo : EIATTR_KPARAM_INFO
	.align		4
.L_17:
        /*0058*/ 	.byte	0x04, 0x17
        /*005a*/ 	.short	(.L_19 - .L_18)
.L_18:
        /*005c*/ 	.word	0x00000000
        /*0060*/ 	.short	0x0001
        /*0062*/ 	.short	0x0008
        /*0064*/ 	.byte	0x00, 0xf0, 0x11, 0x00


	//----- nvinfo : EIATTR_KPARAM_INFO
	.align		4
.L_19:
        /*0068*/ 	.byte	0x04, 0x17
        /*006a*/ 	.short	(.L_21 - .L_20)
.L_20:
        /*006c*/ 	.word	0x00000000
        /*0070*/ 	.short	0x0000
        /*0072*/ 	.short	0x0000
        /*0074*/ 	.byte	0x00, 0xf5, 0x21, 0x00


	//----- nvinfo : EIATTR_SPARSE_MMA_MASK
	.align		4
.L_21:
        /*0078*/ 	.byte	0x03, 0x50
        /*007a*/ 	.short	0x0000


	//----- nvinfo : EIATTR_MAXREG_COUNT
	.align		4
        /*007c*/ 	.byte	0x03, 0x1b
        /*007e*/ 	.short	0x00ff


	//----- nvinfo : EIATTR_MERCURY_ISA_VERSION
	.align		4
        /*0080*/ 	.byte	0x03, 0x5f
        /*0082*/ 	.short	0x0101


	//----- nvinfo : EIATTR_VRC_CTA_INIT_COUNT
	.align		4
        /*0084*/ 	.byte	0x02, 0x4a
	.zero		1
	.zero		1


	//----- nvinfo : EIATTR_EXIT_INSTR_OFFSETS
	.align		4
        /*0088*/ 	.byte	0x04, 0x1c
        /*008a*/ 	.short	(.L_23 - .L_22)


	//   ....[0]....
.L_22:
        /*008c*/ 	.word	0x000001a0


	//----- nvinfo : EIATTR_CBANK_PARAM_SIZE
	.align		4
.L_23:
        /*0090*/ 	.byte	0x03, 0x19
        /*0092*/ 	.short	0x0028


	//----- nvinfo : EIATTR_PARAM_CBANK
	.align		4
        /*0094*/ 	.byte	0x04, 0x0a
        /*0096*/ 	.short	(.L_25 - .L_24)
	.align		4
.L_24:
        /*0098*/ 	.word	index@(.nv.constant0._Z14matrixMultiplyPPiiiS0_iiS0_)
        /*009c*/ 	.short	0x0380
        /*009e*/ 	.short	0x0028


	//----- nvinfo : EIATTR_SW_WAR
	.align		4
.L_25:
        /*00a0*/ 	.byte	0x04, 0x36
        /*00a2*/ 	.short	(.L_27 - .L_26)
.L_26:
        /*00a4*/ 	.word	0x00000008
.L_27:


//--------------------- .nv.callgraph             --------------------------
	.section	.nv.callgraph,"",@"SHT_CUDA_CALLGRAPH"
	.align	4
	.sectionentsize	8
	.align		4
        /*0000*/ 	.word	0x00000000
	.align		4
        /*0004*/ 	.word	0xffffffff
	.align		4
        /*0008*/ 	.word	0x00000000
	.align		4
        /*000c*/ 	.word	0xfffffffe
	.align		4
        /*0010*/ 	.word	0x00000000
	.align		4
        /*0014*/ 	.word	0xfffffffd
	.align		4
        /*0018*/ 	.word	0x00000000
	.align		4
        /*001c*/ 	.word	0xfffffffc


//--------------------- .text._Z14matrixMultiplyPPiiiS0_iiS0_ --------------------------
	.section	.text._Z14matrixMultiplyPPiiiS0_iiS0_,"ax",@progbits
	.align	128
        .global         _Z14matrixMultiplyPPiiiS0_iiS0_
        .type           _Z14matrixMultiplyPPiiiS0_iiS0_,@function
        .size           _Z14matrixMultiplyPPiiiS0_iiS0_,(.L_x_1 - _Z14matrixMultiplyPPiiiS0_iiS0_)
        .other          _Z14matrixMultiplyPPiiiS0_iiS0_,@"STO_CUDA_ENTRY STV_DEFAULT"
_Z14matrixMultiplyPPiiiS0_iiS0_:
.text._Z14matrixMultiplyPPiiiS0_iiS0_:
[----:B------:R-:W-:Y:S01]  /*0000*/  LDC R1, c[0x0][0x37c] ;  /* 0x0000df00ff017b82 */ /* 0x000fe20000000800 */
[----:B------:R-:W0:Y:S07]  /*0010*/  S2R R0, SR_TID.X ;  /* 0x0000000000007919 */ /* 0x000e2e0000002100 */
[----:B------:R-:W0:Y:S01]  /*0020*/  S2UR UR6, SR_CTAID.X ;  /* 0x00000000000679c3 */ /* 0x000e220000002500 */
[----:B------:R-:W1:Y:S07]  /*0030*/  LDCU.64 UR4, c[0x0][0x358] ;  /* 0x00006b00ff0477ac */ /* 0x000e6e0008000a00 */
[----:B------:R-:W0:Y:S08]  /*0040*/  LDC R5, c[0x0][0x360] ;  /* 0x0000d800ff057b82 */ /* 0x000e300000000800 */
[----:B------:R-:W2:Y:S08]  /*0050*/  LDC.64 R2, c[0x0][0x380] ;  /* 0x0000e000ff027b82 */ /* 0x000eb00000000a00 */
[----:B------:R-:W3:Y:S01]  /*0060*/  LDC.64 R6, c[0x0][0x390] ;  /* 0x0000e400ff067b82 */ /* 0x000ee20000000a00 */
[----:B0-----:R-:W-:-:S07]  /*0070*/  IMAD R5, R5, UR6, R0 ;  /* 0x0000000605057c24 */ /* 0x001fce000f8e0200 */
[----:B------:R-:W0:Y:S01]  /*0080*/  LDC.64 R10, c[0x0][0x3a0] ;  /* 0x0000e800ff0a7b82 */ /* 0x000e220000000a00 */
[----:B--2---:R-:W-:-:S06]  /*0090*/  IMAD.WIDE R2, R5, 0x8, R2 ;  /* 0x0000000805027825 */ /* 0x004fcc00078e0202 */
[----:B-1----:R-:W2:Y:S01]  /*00a0*/  LDG.E.64 R2, desc[UR4][R2.64] ;  /* 0x0000000402027981 */ /* 0x002ea2000c1e1b00 */
[----:B---3--:R-:W-:-:S06]  /*00b0*/  IMAD.WIDE R6, R5, 0x8, R6 ;  /* 0x0000000805067825 */ /* 0x008fcc00078e0206 */
[----:B------:R-:W3:Y:S01]  /*00c0*/  LDG.E.64 R6, desc[UR4][R6.64] ;  /* 0x0000000406067981 */ /* 0x000ee2000c1e1b00 */
[----:B------:R-:W1:Y:S01]  /*00d0*/  S2R R0, SR_TID.Y ;  /* 0x0000000000007919 */ /* 0x000e620000002200 */
[----:B------:R-:W1:Y:S08]  /*00e0*/  S2UR UR6, SR_CTAID.Y ;  /* 0x00000000000679c3 */ /* 0x000e700000002600 */
[----:B------:R-:W1:Y:S01]  /*00f0*/  LDC R13, c[0x0][0x364] ;  /* 0x0000d900ff0d7b82 */ /* 0x000e620000000800 */
[----:B0-----:R-:W-:-:S06]  /*0100*/  IMAD.WIDE R10, R5, 0x8, R10 ;  /* 0x00000008050a7825 */ /* 0x001fcc00078e020a */
[----:B------:R-:W4:Y:S01]  /*0110*/  LDG.E.64 R10, desc[UR4][R10.64] ;  /* 0x000000040a0a7981 */ /* 0x000f22000c1e1b00 */
[----:B-1----:R-:W-:-:S04]  /*0120*/  IMAD R13, R13, UR6, R0 ;  /* 0x000000060d0d7c24 */ /* 0x002fc8000f8e0200 */
[----:B--2---:R-:W-:-:S06]  /*0130*/  IMAD.WIDE.U32 R4, R13, 0x4, R2 ;  /* 0x000000040d047825 */ /* 0x004fcc00078e0002 */
[----:B------:R-:W2:Y:S01]  /*0140*/  LDG.E R4, desc[UR4][R4.64] ;  /* 0x0000000404047981 */ /* 0x000ea2000c1e1900 */
[----:B---3--:R-:W-:-:S06]  /*0150*/  IMAD.WIDE.U32 R8, R13, 0x4, R6 ;  /* 0x000000040d087825 */ /* 0x008fcc00078e0006 */
[----:B------:R-:W2:Y:S01]  /*0160*/  LDG.E R9, desc[UR4][R8.64] ;  /* 0x0000000408097981 */ /* 0x000ea2000c1e1900 */
[----:B----4-:R-:W-:Y:S01]  /*0170*/  IMAD.WIDE.U32 R2, R13, 0x4, R10 ;  /* 0x000000040d027825 */ /* 0x010fe200078e000a */
[----:B--2---:R-:W-:-:S05]  /*0180*/  IADD3 R7, PT, PT, R4, R9, RZ ;  /* 0x0000000904077210 */ /* 0x004fca0007ffe0ff */
[----:B------:R-:W-:Y:S01]  /*0190*/  STG.E desc[UR4][R2.64], R7 ;  /* 0x0000000702007986 */ /* 0x000fe2000c101904 */
[----:B------:R-:W-:Y:S05]  /*01a0*/  EXIT ;  /* 0x000000000000794d */ /* 0x000fea0003800000 */
.L_x_0:
[----:B------:R-:W-:-:S00]  /*01b0*/  BRA `(.L_x_0) ;  /* 0xfffffffc00fc7947 */ /* 0x000fc0000383ffff */
[----:B------:R-:W-:-:S00]  /*01c0*/  NOP ;  /* 0x0000000000007918 */ /* 0x000fc00000000000 */
        /* <DEDUP_REMOVED lines=11> */
.L_x_1:


//--------------------- .nv.shared.reserved.0     --------------------------
	.section	.nv.shared.reserved.0,"aw",@nobits
	.weak		__nv_reservedSMEM_offset_0_alias
	.size		__nv_reservedSMEM_offset_0_alias, 0, 64
	.other		__nv_reservedSMEM_offset_0_alias,@"STO_CUDA_RESERVED_SHARED STV_DEFAULT"
__nv_reservedSMEM_offset_0_alias:
	.zero		0
	.zero		64


//--------------------- .nv.constant0._Z14matrixMultiplyPPiiiS0_iiS0_ --------------------------
	.section	.nv.constant0._Z14matrixMultiplyPPiiiS0_iiS0_,"a",@progbits
	.sectionflags	@""
	.align	4
.nv.constant0._Z14matrixMultiplyPPiiiS0_iiS0_:
	.zero		936


//--------------------- SYMBOLS --------------------------

	.type		.nv.reservedSmem.offset0,@object
	.size		.nv.reservedSmem.offset0,0x4
